//
// Generated by NVIDIA NVVM Compiler
//
// Compiler Build ID: CL-36424714
// Cuda compilation tools, release 13.0, V13.0.88
// Based on NVVM 20.0.0
//

.version 9.0
.target sm_100
.address_size 64

	// .globl	_Z12adjustMatrixPdii
// _ZZ13productKernelPdS_S_iiE2As has been demoted
// _ZZ13productKernelPdS_S_iiE2Bs has been demoted

.visible .entry _Z12adjustMatrixPdii(
	.param .u64 .ptr .align 1 _Z12adjustMatrixPdii_param_0,
	.param .u32 _Z12adjustMatrixPdii_param_1,
	.param .u32 _Z12adjustMatrixPdii_param_2
)
{
	.reg .pred 	%p<4>;
	.reg .b32 	%r<14>;
	.reg .b64 	%rd<6>;

	ld.param.u64 	%rd1, [_Z12adjustMatrixPdii_param_0];
	ld.param.u32 	%r2, [_Z12adjustMatrixPdii_param_1];
	ld.param.u32 	%r3, [_Z12adjustMatrixPdii_param_2];
	mov.u32 	%r4, %ctaid.y;
	mov.u32 	%r5, %ntid.y;
	mov.u32 	%r6, %tid.y;
	mad.lo.s32 	%r7, %r4, %r5, %r6;
	mov.u32 	%r8, %ctaid.x;
	mov.u32 	%r9, %ntid.x;
	mov.u32 	%r10, %tid.x;
	mad.lo.s32 	%r11, %r8, %r9, %r10;
	mov.u32 	%r12, %nctaid.x;
	mul.lo.s32 	%r13, %r12, %r9;
	mad.lo.s32 	%r1, %r13, %r7, %r11;
	setp.lt.s32 	%p1, %r7, %r2;
	setp.lt.s32 	%p2, %r11, %r3;
	and.pred  	%p3, %p1, %p2;
	@%p3 bra 	$L__BB0_2;
	cvta.to.global.u64 	%rd2, %rd1;
	mul.wide.s32 	%rd3, %r1, 8;
	add.s64 	%rd4, %rd2, %rd3;
	mov.b64 	%rd5, 0;
	st.global.u64 	[%rd4], %rd5;
$L__BB0_2:
	ret;

}
	// .globl	_Z13productKernelPdS_S_ii
.visible .entry _Z13productKernelPdS_S_ii(
	.param .u64 .ptr .align 1 _Z13productKernelPdS_S_ii_param_0,
	.param .u64 .ptr .align 1 _Z13productKernelPdS_S_ii_param_1,
	.param .u64 .ptr .align 1 _Z13productKernelPdS_S_ii_param_2,
	.param .u32 _Z13productKernelPdS_S_ii_param_3,
	.param .u32 _Z13productKernelPdS_S_ii_param_4
)
{
	.reg .pred 	%p<3>;
	.reg .b32 	%r<37>;
	.reg .b64 	%rd<13>;
	.reg .b64 	%fd<105>;
	// demoted variable
	.shared .align 8 .b8 _ZZ13productKernelPdS_S_iiE2As[8192];
	// demoted variable
	.shared .align 8 .b8 _ZZ13productKernelPdS_S_iiE2Bs[8192];
	ld.param.u64 	%rd3, [_Z13productKernelPdS_S_ii_param_0];
	ld.param.u64 	%rd4, [_Z13productKernelPdS_S_ii_param_1];
	ld.param.u64 	%rd5, [_Z13productKernelPdS_S_ii_param_2];
	ld.param.u32 	%r20, [_Z13productKernelPdS_S_ii_param_3];
	ld.param.u32 	%r21, [_Z13productKernelPdS_S_ii_param_4];
	mov.u32 	%r1, %ctaid.y;
	mov.u32 	%r22, %ctaid.x;
	mov.u32 	%r2, %tid.y;
	mov.u32 	%r3, %tid.x;
	mul.lo.s32 	%r23, %r20, %r1;
	shl.b32 	%r36, %r23, 5;
	shl.b32 	%r5, %r22, 5;
	shl.b32 	%r6, %r21, 5;
	setp.lt.s32 	%p1, %r20, 1;
	mov.f64 	%fd104, 0d0000000000000000;
	@%p1 bra 	$L__BB1_3;
	shl.b32 	%r24, %r2, 8;
	mov.u32 	%r25, _ZZ13productKernelPdS_S_iiE2As;
	add.s32 	%r7, %r25, %r24;
	shl.b32 	%r26, %r3, 3;
	add.s32 	%r8, %r7, %r26;
	mov.u32 	%r27, _ZZ13productKernelPdS_S_iiE2Bs;
	add.s32 	%r10, %r27, %r26;
	add.s32 	%r9, %r10, %r24;
	mad.lo.s32 	%r28, %r21, %r2, %r3;
	add.s32 	%r35, %r28, %r5;
	shl.b32 	%r29, %r1, 5;
	add.s32 	%r30, %r2, %r29;
	mad.lo.s32 	%r34, %r20, %r30, %r3;
	add.s32 	%r13, %r36, %r20;
	cvta.to.global.u64 	%rd1, %rd3;
	cvta.to.global.u64 	%rd2, %rd4;
	mov.f64 	%fd104, 0d0000000000000000;
$L__BB1_2:
	mul.wide.s32 	%rd6, %r35, 8;
	add.s64 	%rd7, %rd2, %rd6;
	mul.wide.s32 	%rd8, %r34, 8;
	add.s64 	%rd9, %rd1, %rd8;
	ld.global.f64 	%fd6, [%rd9];
	st.shared.f64 	[%r8], %fd6;
	ld.global.f64 	%fd7, [%rd7];
	st.shared.f64 	[%r9], %fd7;
	bar.sync 	0;
	ld.shared.f64 	%fd8, [%r7];
	ld.shared.f64 	%fd9, [%r10];
	fma.rn.f64 	%fd10, %fd8, %fd9, %fd104;
	ld.shared.f64 	%fd11, [%r7+8];
	ld.shared.f64 	%fd12, [%r10+256];
	fma.rn.f64 	%fd13, %fd11, %fd12, %fd10;
	ld.shared.f64 	%fd14, [%r7+16];
	ld.shared.f64 	%fd15, [%r10+512];
	fma.rn.f64 	%fd16, %fd14, %fd15, %fd13;
	ld.shared.f64 	%fd17, [%r7+24];
	ld.shared.f64 	%fd18, [%r10+768];
	fma.rn.f64 	%fd19, %fd17, %fd18, %fd16;
	ld.shared.f64 	%fd20, [%r7+32];
	ld.shared.f64 	%fd21, [%r10+1024];
	fma.rn.f64 	%fd22, %fd20, %fd21, %fd19;
	ld.shared.f64 	%fd23, [%r7+40];
	ld.shared.f64 	%fd24, [%r10+1280];
	fma.rn.f64 	%fd25, %fd23, %fd24, %fd22;
	ld.shared.f64 	%fd26, [%r7+48];
	ld.shared.f64 	%fd27, [%r10+1536];
	fma.rn.f64 	%fd28, %fd26, %fd27, %fd25;
	ld.shared.f64 	%fd29, [%r7+56];
	ld.shared.f64 	%fd30, [%r10+1792];
	fma.rn.f64 	%fd31, %fd29, %fd30, %fd28;
	ld.shared.f64 	%fd32, [%r7+64];
	ld.shared.f64 	%fd33, [%r10+2048];
	fma.rn.f64 	%fd34, %fd32, %fd33, %fd31;
	ld.shared.f64 	%fd35, [%r7+72];
	ld.shared.f64 	%fd36, [%r10+2304];
	fma.rn.f64 	%fd37, %fd35, %fd36, %fd34;
	ld.shared.f64 	%fd38, [%r7+80];
	ld.shared.f64 	%fd39, [%r10+2560];
	fma.rn.f64 	%fd40, %fd38, %fd39, %fd37;
	ld.shared.f64 	%fd41, [%r7+88];
	ld.shared.f64 	%fd42, [%r10+2816];
	fma.rn.f64 	%fd43, %fd41, %fd42, %fd40;
	ld.shared.f64 	%fd44, [%r7+96];
	ld.shared.f64 	%fd45, [%r10+3072];
	fma.rn.f64 	%fd46, %fd44, %fd45, %fd43;
	ld.shared.f64 	%fd47, [%r7+104];
	ld.shared.f64 	%fd48, [%r10+3328];
	fma.rn.f64 	%fd49, %fd47, %fd48, %fd46;
	ld.shared.f64 	%fd50, [%r7+112];
	ld.shared.f64 	%fd51, [%r10+3584];
	fma.rn.f64 	%fd52, %fd50, %fd51, %fd49;
	ld.shared.f64 	%fd53, [%r7+120];
	ld.shared.f64 	%fd54, [%r10+3840];
	fma.rn.f64 	%fd55, %fd53, %fd54, %fd52;
	ld.shared.f64 	%fd56, [%r7+128];
	ld.shared.f64 	%fd57, [%r10+4096];
	fma.rn.f64 	%fd58, %fd56, %fd57, %fd55;
	ld.shared.f64 	%fd59, [%r7+136];
	ld.shared.f64 	%fd60, [%r10+4352];
	fma.rn.f64 	%fd61, %fd59, %fd60, %fd58;
	ld.shared.f64 	%fd62, [%r7+144];
	ld.shared.f64 	%fd63, [%r10+4608];
	fma.rn.f64 	%fd64, %fd62, %fd63, %fd61;
	ld.shared.f64 	%fd65, [%r7+152];
	ld.shared.f64 	%fd66, [%r10+4864];
	fma.rn.f64 	%fd67, %fd65, %fd66, %fd64;
	ld.shared.f64 	%fd68, [%r7+160];
	ld.shared.f64 	%fd69, [%r10+5120];
	fma.rn.f64 	%fd70, %fd68, %fd69, %fd67;
	ld.shared.f64 	%fd71, [%r7+168];
	ld.shared.f64 	%fd72, [%r10+5376];
	fma.rn.f64 	%fd73, %fd71, %fd72, %fd70;
	ld.shared.f64 	%fd74, [%r7+176];
	ld.shared.f64 	%fd75, [%r10+5632];
	fma.rn.f64 	%fd76, %fd74, %fd75, %fd73;
	ld.shared.f64 	%fd77, [%r7+184];
	ld.shared.f64 	%fd78, [%r10+5888];
	fma.rn.f64 	%fd79, %fd77, %fd78, %fd76;
	ld.shared.f64 	%fd80, [%r7+192];
	ld.shared.f64 	%fd81, [%r10+6144];
	fma.rn.f64 	%fd82, %fd80, %fd81, %fd79;
	ld.shared.f64 	%fd83, [%r7+200];
	ld.shared.f64 	%fd84, [%r10+6400];
	fma.rn.f64 	%fd85, %fd83, %fd84, %fd82;
	ld.shared.f64 	%fd86, [%r7+208];
	ld.shared.f64 	%fd87, [%r10+6656];
	fma.rn.f64 	%fd88, %fd86, %fd87, %fd85;
	ld.shared.f64 	%fd89, [%r7+216];
	ld.shared.f64 	%fd90, [%r10+6912];
	fma.rn.f64 	%fd91, %fd89, %fd90, %fd88;
	ld.shared.f64 	%fd92, [%r7+224];
	ld.shared.f64 	%fd93, [%r10+7168];
	fma.rn.f64 	%fd94, %fd92, %fd93, %fd91;
	ld.shared.f64 	%fd95, [%r7+232];
	ld.shared.f64 	%fd96, [%r10+7424];
	fma.rn.f64 	%fd97, %fd95, %fd96, %fd94;
	ld.shared.f64 	%fd98, [%r7+240];
	ld.shared.f64 	%fd99, [%r10+7680];
	fma.rn.f64 	%fd100, %fd98, %fd99, %fd97;
	ld.shared.f64 	%fd101, [%r7+248];
	ld.shared.f64 	%fd102, [%r10+7936];
	fma.rn.f64 	%fd104, %fd101, %fd102, %fd100;
	bar.sync 	0;
	add.s32 	%r36, %r36, 32;
	add.s32 	%r35, %r35, %r6;
	add.s32 	%r34, %r34, 32;
	setp.lt.s32 	%p2, %r36, %r13;
	@%p2 bra 	$L__BB1_2;
$L__BB1_3:
	cvta.to.global.u64 	%rd10, %rd5;
	add.s32 	%r31, %r5, %r3;
	mad.lo.s32 	%r32, %r21, %r2, %r31;
	mad.lo.s32 	%r33, %r6, %r1, %r32;
	mul.wide.s32 	%rd11, %r33, 8;
	add.s64 	%rd12, %rd10, %rd11;
	st.global.f64 	[%rd12], %fd104;
	ret;

}


// ===== COMPILED SASS (sm_100) =====

	.target	sm_100

	.elftype	@"ET_EXEC"


//--------------------- .note.nv.tkinfo           --------------------------
	.section	.note.nv.tkinfo,"",@"SHT_NOTE"
	.sectionflags	@"SHF_NOTE_NV_TKINFO"
	.tkinfo
        /*0018*/ 	.word	0x00000002
        /*0030*/ 	.string	""
        /*0030*/ 	.string	"ptxas"
        /*0030*/ 	.string	"Cuda compilation tools, release 13.0, V13.0.88"
        /*0030*/ 	.string	"Build cuda_13.0.r13.0/compiler.36424714_0"
        /*0030*/ 	.string	"-arch sm_100 -m 64 "



//--------------------- .note.nv.cuinfo           --------------------------
	.section	.note.nv.cuinfo,"",@"SHT_NOTE"
	.sectionflags	@"SHF_NOTE_NV_CUINFO"
        /*0018*/ 	.short	0x0002
        /*001a*/ 	.short	0x0064
        /*001c*/ 	.short	0x0082
	.zero		2


//--------------------- .nv.info                  --------------------------
	.section	.nv.info,"",@"SHT_CUDA_INFO"
	.align	4


	//----- nvinfo : EIATTR_REGCOUNT
	.align		4
        /*0000*/ 	.byte	0x04, 0x2f
        /*0002*/ 	.short	(.L_1 - .L_0)
	.align		4
.L_0:
        /*0004*/ 	.word	index@(_Z12adjustMatrixPdii)
        /*0008*/ 	.word	0x00000008


	//----- nvinfo : EIATTR_FRAME_SIZE
	.align		4
.L_1:
        /*000c*/ 	.byte	0x04, 0x11
        /*000e*/ 	.short	(.L_3 - .L_2)
	.align		4
.L_2:
        /*0010*/ 	.word	index@(_Z12adjustMatrixPdii)
        /*0014*/ 	.word	0x00000000


	//----- nvinfo : EIATTR_REGCOUNT
	.align		4
.L_3:
        /*0018*/ 	.byte	0x04, 0x2f
        /*001a*/ 	.short	(.L_5 - .L_4)
	.align		4
.L_4:
        /*001c*/ 	.word	index@(_Z13productKernelPdS_S_ii)
        /*0020*/ 	.word	0x00000020


	//----- nvinfo : EIATTR_FRAME_SIZE
	.align		4
.L_5:
        /*0024*/ 	.byte	0x04, 0x11
        /*0026*/ 	.short	(.L_7 - .L_6)
	.align		4
.L_6:
        /*0028*/ 	.word	index@(_Z13productKernelPdS_S_ii)
        /*002c*/ 	.word	0x00000000


	//----- nvinfo : EIATTR_MIN_STACK_SIZE
	.align		4
.L_7:
        /*0030*/ 	.byte	0x04, 0x12
        /*0032*/ 	.short	(.L_9 - .L_8)
	.align		4
.L_8:
        /*0034*/ 	.word	index@(_Z13productKernelPdS_S_ii)
        /*0038*/ 	.word	0x00000000


	//----- nvinfo : EIATTR_MIN_STACK_SIZE
	.align		4
.L_9:
        /*003c*/ 	.byte	0x04, 0x12
        /*003e*/ 	.short	(.L_11 - .L_10)
	.align		4
.L_10:
        /*0040*/ 	.word	index@(_Z12adjustMatrixPdii)
        /*0044*/ 	.word	0x00000000
.L_11:


//--------------------- .nv.compat                --------------------------
	.section	.nv.compat,"",@"SHT_CUDA_COMPAT_INFO"
	.align	4
        /*0000*/ 	.byte	0x02, 0x09, 0x00, 0x00, 0x02, 0x02, 0x01, 0x00, 0x02, 0x05, 0x05, 0x00, 0x03, 0x07, 0x01, 0x01
        /*0010*/ 	.byte	0x02, 0x03, 0x00, 0x00, 0x02, 0x06, 0x01, 0x00, 0x04, 0x0b, 0x08, 0x00, 0x01, 0x00, 0x00, 0x00
        /*0020*/ 	.byte	0x00, 0x00, 0x00, 0x00


//--------------------- .nv.info._Z13productKernelPdS_S_ii --------------------------
	.section	.nv.info._Z13productKernelPdS_S_ii,"",@"SHT_CUDA_INFO"
	.sectionflags	@""
	.align	4


	//----- nvinfo : EIATTR_CUDA_API_VERSION
	.align		4
        /*0000*/ 	.byte	0x04, 0x37
        /*0002*/ 	.short	(.L_13 - .L_12)
.L_12:
        /*0004*/ 	.word	0x00000082


	//----- nvinfo : EIATTR_KPARAM_INFO
	.align		4
.L_13:
        /*0008*/ 	.byte	0x04, 0x17
        /*000a*/ 	.short	(.L_15 - .L_14)
.L_14:
        /*000c*/ 	.word	0x00000000
        /*0010*/ 	.short	0x0004
        /*0012*/ 	.short	0x001c
        /*0014*/ 	.byte	0x00, 0xf0, 0x11, 0x00


	//----- nvinfo : EIATTR_KPARAM_INFO
	.align		4
.L_15:
        /*0018*/ 	.byte	0x04, 0x17
        /*001a*/ 	.short	(.L_17 - .L_16)
.L_16:
        /*001c*/ 	.word	0x00000000
        /*0020*/ 	.short	0x0003
        /*0022*/ 	.short	0x0018
        /*0024*/ 	.byte	0x00, 0xf0, 0x11, 0x00


	//----- nvinfo : EIATTR_KPARAM_INFO
	.align		4
.L_17:
        /*0028*/ 	.byte	0x04, 0x17
        /*002a*/ 	.short	(.L_19 - .L_18)
.L_18:
        /*002c*/ 	.word	0x00000000
        /*0030*/ 	.short	0x0002
        /*0032*/ 	.short	0x0010
        /*0034*/ 	.byte	0x00, 0xf5, 0x21, 0x00


	//----- nvinfo : EIATTR_KPARAM_INFO
	.align		4
.L_19:
        /*0038*/ 	.byte	0x04, 0x17
        /*003a*/ 	.short	(.L_21 - .L_20)
.L_20:
        /*003c*/ 	.word	0x00000000
        /*0040*/ 	.short	0x0001
        /*0042*/ 	.short	0x0008
        /*0044*/ 	.byte	0x00, 0xf5, 0x21, 0x00


	//----- nvinfo : EIATTR_KPARAM_INFO
	.align		4
.L_21:
        /*0048*/ 	.byte	0x04, 0x17
        /*004a*/ 	.short	(.L_23 - .L_22)
.L_22:
        /*004c*/ 	.word	0x00000000
        /*0050*/ 	.short	0x0000
        /*0052*/ 	.short	0x0000
        /*0054*/ 	.byte	0x00, 0xf5, 0x21, 0x00


	//----- nvinfo : EIATTR_SPARSE_MMA_MASK
	.align		4
.L_23:
        /*0058*/ 	.byte	0x03, 0x50
        /*005a*/ 	.short	0x0000


	//----- nvinfo : EIATTR_MAXREG_COUNT
	.align		4
        /*005c*/ 	.byte	0x03, 0x1b
        /*005e*/ 	.short	0x00ff


	//----- nvinfo : EIATTR_NUM_BARRIERS
	.align		4
        /*0060*/ 	.byte	0x02, 0x4c
        /*0062*/ 	.byte	0x01
	.zero		1


	//----- nvinfo : EIATTR_MERCURY_ISA_VERSION
	.align		4
        /*0064*/ 	.byte	0x03, 0x5f
        /*0066*/ 	.short	0x0101


	//----- nvinfo : EIATTR_VRC_CTA_INIT_COUNT
	.align		4
        /*0068*/ 	.byte	0x02, 0x4a
	.zero		1
	.zero		1


	//----- nvinfo : EIATTR_EXIT_INSTR_OFFSETS
	.align		4
        /*006c*/ 	.byte	0x04, 0x1c
        /*006e*/ 	.short	(.L_25 - .L_24)


	//   ....[0]....
.L_24:
        /*0070*/ 	.word	0x00000810


	//----- nvinfo : EIATTR_CBANK_PARAM_SIZE
	.align		4
.L_25:
        /*0074*/ 	.byte	0x03, 0x19
        /*0076*/ 	.short	0x0020


	//----- nvinfo : EIATTR_PARAM_CBANK
	.align		4
        /*0078*/ 	.byte	0x04, 0x0a
        /*007a*/ 	.short	(.L_27 - .L_26)
	.align		4
.L_26:
        /*007c*/ 	.word	index@(.nv.constant0._Z13productKernelPdS_S_ii)
        /*0080*/ 	.short	0x0380
        /*0082*/ 	.short	0x0020


	//----- nvinfo : EIATTR_SW_WAR
	.align		4
.L_27:
        /*0084*/ 	.byte	0x04, 0x36
        /*0086*/ 	.short	(.L_29 - .L_28)
.L_28:
        /*0088*/ 	.word	0x00000008
.L_29:


//--------------------- .nv.info._Z12adjustMatrixPdii --------------------------
	.section	.nv.info._Z12adjustMatrixPdii,"",@"SHT_CUDA_INFO"
	.sectionflags	@""
	.align	4


	//----- nvinfo : EIATTR_CUDA_API_VERSION
	.align		4
        /*0000*/ 	.byte	0x04, 0x37
        /*0002*/ 	.short	(.L_31 - .L_30)
.L_30:
        /*0004*/ 	.word	0x00000082


	//----- nvinfo : EIATTR_KPARAM_INFO
	.align		4
.L_31:
        /*0008*/ 	.byte	0x04, 0x17
        /*000a*/ 	.short	(.L_33 - .L_32)
.L_32:
        /*000c*/ 	.word	0x00000000
        /*0010*/ 	.short	0x0002
        /*0012*/ 	.short	0x000c
        /*0014*/ 	.byte	0x00, 0xf0, 0x11, 0x00


	//----- nvinfo : EIATTR_KPARAM_INFO
	.align		4
.L_33:
        /*0018*/ 	.byte	0x04, 0x17
        /*001a*/ 	.short	(.L_35 - .L_34)
.L_34:
        /*001c*/ 	.word	0x00000000
        /*0020*/ 	.short	0x0001
        /*0022*/ 	.short	0x0008
        /*0024*/ 	.byte	0x00, 0xf0, 0x11, 0x00


	//----- nvinfo : EIATTR_KPARAM_INFO
	.align		4
.L_35:
        /*0028*/ 	.byte	0x04, 0x17
        /*002a*/ 	.short	(.L_37 - .L_36)
.L_36:
        /*002c*/ 	.word	0x00000000
        /*0030*/ 	.short	0x0000
        /*0032*/ 	.short	0x0000
        /*0034*/ 	.byte	0x00, 0xf5, 0x21, 0x00


	//----- nvinfo : EIATTR_SPARSE_MMA_MASK
	.align		4
.L_37:
        /*0038*/ 	.byte	0x03, 0x50
        /*003a*/ 	.short	0x0000


	//----- nvinfo : EIATTR_MAXREG_COUNT
	.align		4
        /*003c*/ 	.byte	0x03, 0x1b
        /*003e*/ 	.short	0x00ff


	//----- nvinfo : EIATTR_MERCURY_ISA_VERSION
	.align		4
        /*0040*/ 	.byte	0x03, 0x5f
        /*0042*/ 	.short	0x0101


	//----- nvinfo : EIATTR_VRC_CTA_INIT_COUNT
	.align		4
        /*0044*/ 	.byte	0x02, 0x4a
	.zero		1
	.zero		1


	//----- nvinfo : EIATTR_EXIT_INSTR_OFFSETS
	.align		4
        /*0048*/ 	.byte	0x04, 0x1c
        /*004a*/ 	.short	(.L_39 - .L_38)


	//   ....[0]....
.L_38:
        /*004c*/ 	.word	0x000000f0


	//   ....[1]....
        /*0050*/ 	.word	0x00000140


	//----- nvinfo : EIATTR_CBANK_PARAM_SIZE
	.align		4
.L_39:
        /*0054*/ 	.byte	0x03, 0x19
        /*0056*/ 	.short	0x0010


	//----- nvinfo : EIATTR_PARAM_CBANK
	.align		4
        /*0058*/ 	.byte	0x04, 0x0a
        /*005a*/ 	.short	(.L_41 - .L_40)
	.align		4
.L_40:
        /*005c*/ 	.word	index@(.nv.constant0._Z12adjustMatrixPdii)
        /*0060*/ 	.short	0x0380
        /*0062*/ 	.short	0x0010


	//----- nvinfo : EIATTR_SW_WAR
	.align		4
.L_41:
        /*0064*/ 	.byte	0x04, 0x36
        /*0066*/ 	.short	(.L_43 - .L_42)
.L_42:
        /*0068*/ 	.word	0x00000008
.L_43:


//--------------------- .nv.callgraph             --------------------------
	.section	.nv.callgraph,"",@"SHT_CUDA_CALLGRAPH"
	.align	4
	.sectionentsize	8
	.align		4
        /*0000*/ 	.word	0x00000000
	.align		4
        /*0004*/ 	.word	0xffffffff
	.align		4
        /*0008*/ 	.word	0x00000000
	.align		4
        /*000c*/ 	.word	0xfffffffe
	.align		4
        /*0010*/ 	.word	0x00000000
	.align		4
        /*0014*/ 	.word	0xfffffffd
	.align		4
        /*0018*/ 	.word	0x00000000
	.align		4
        /*001c*/ 	.word	0xfffffffc


//--------------------- .text._Z13productKernelPdS_S_ii --------------------------
	.section	.text._Z13productKernelPdS_S_ii,"ax",@progbits
	.align	128
        .global         _Z13productKernelPdS_S_ii
        .type           _Z13productKernelPdS_S_ii,@function
        .size           _Z13productKernelPdS_S_ii,(.L_x_4 - _Z13productKernelPdS_S_ii)
        .other          _Z13productKernelPdS_S_ii,@"STO_CUDA_ENTRY STV_DEFAULT"
_Z13productKernelPdS_S_ii:
.text._Z13productKernelPdS_S_ii:
[----:B------:R-:W-:Y:S01]  /*0000*/  LDC R1, c[0x0][0x37c] ;  /* 0x0000df00ff017b82 */ /* 0x000fe20000000800 */
[----:B------:R-:W0:Y:S01]  /*0010*/  LDCU.64 UR10, c[0x0][0x398] ;  /* 0x00007300ff0a77ac */ /* 0x000e220008000a00 */
[----:B------:R-:W1:Y:S01]  /*0020*/  S2R R0, SR_CTAID.X ;  /* 0x0000000000007919 */ /* 0x000e620000002500 */
[----:B------:R-:W-:Y:S01]  /*0030*/  CS2R R24, SRZ ;  /* 0x0000000000187805 */ /* 0x000fe2000001ff00 */
[----:B------:R-:W2:Y:S01]  /*0040*/  LDCU.64 UR8, c[0x0][0x358] ;  /* 0x00006b00ff0877ac */ /* 0x000ea20008000a00 */
[----:B------:R-:W3:Y:S01]  /*0050*/  S2R R3, SR_TID.X ;  /* 0x0000000000037919 */ /* 0x000ee20000002100 */
[----:B------:R-:W4:Y:S01]  /*0060*/  S2R R2, SR_TID.Y ;  /* 0x0000000000027919 */ /* 0x000f220000002200 */
[----:B------:R-:W1:Y:S01]  /*0070*/  S2R R5, SR_CTAID.Y ;  /* 0x0000000000057919 */ /* 0x000e620000002600 */
[----:B0-----:R-:W-:Y:S02]  /*0080*/  UISETP.GE.AND UP0, UPT, UR10, 0x1, UPT ;  /* 0x000000010a00788c */ /* 0x001fe4000bf06270 */
[----:B------:R-:W-:-:S07]  /*0090*/  USHF.L.U32 UR7, UR11, 0x5, URZ ;  /* 0x000000050b077899 */ /* 0x000fce00080006ff */
[----:B--2---:R-:W-:Y:S05]  /*00a0*/  BRA.U !UP0, `(.L_x_0) ;  /* 0x0000000508c07547 */ /* 0x004fea000b800000 */
[----:B------:R-:W0:Y:S01]  /*00b0*/  S2UR UR6, SR_CgaCtaId ;  /* 0x00000000000679c3 */ /* 0x000e220000008800 */
[----:B------:R-:W-:Y:S01]  /*00c0*/  UMOV UR4, 0x400 ;  /* 0x0000040000047882 */ /* 0x000fe20000000000 */
[C---:B-1----:R-:W-:Y:S01]  /*00d0*/  IMAD R15, R5.reuse, UR10, RZ ;  /* 0x0000000a050f7c24 */ /* 0x042fe2000f8e02ff */
[----:B------:R-:W-:Y:S01]  /*00e0*/  UIADD3 UR5, UPT, UPT, UR4, 0x2000, URZ ;  /* 0x0000200004057890 */ /* 0x000fe2000fffe0ff */
[----:B----4-:R-:W-:Y:S01]  /*00f0*/  LEA R6, R5, R2, 0x5 ;  /* 0x0000000205067211 */ /* 0x010fe200078e28ff */
[----:B---3--:R-:W-:Y:S01]  /*0100*/  IMAD R7, R2, UR11, R3 ;  /* 0x0000000b02077c24 */ /* 0x008fe2000f8e0203 */
[----:B------:R-:W-:Y:S02]  /*0110*/  CS2R R24, SRZ ;  /* 0x0000000000187805 */ /* 0x000fe4000001ff00 */
[----:B------:R-:W-:Y:S01]  /*0120*/  SHF.L.U32 R15, R15, 0x5, RZ ;  /* 0x000000050f0f7819 */ /* 0x000fe200000006ff */
[----:B------:R-:W1:Y:S01]  /*0130*/  LDC.64 R18, c[0x0][0x380] ;  /* 0x0000e000ff127b82 */ /* 0x000e620000000a00 */
[----:B------:R-:W-:-:S02]  /*0140*/  IMAD R7, R0, 0x20, R7 ;  /* 0x0000002000077824 */ /* 0x000fc400078e0207 */
[----:B------:R-:W-:Y:S01]  /*0150*/  IMAD R6, R6, UR10, R3 ;  /* 0x0000000a06067c24 */ /* 0x000fe2000f8e0203 */
[----:B------:R-:W-:-:S04]  /*0160*/  IADD3 R4, PT, PT, R15, UR10, RZ ;  /* 0x0000000a0f047c10 */ /* 0x000fc8000fffe0ff */
[----:B------:R-:W2:Y:S01]  /*0170*/  LDC.64 R20, c[0x0][0x388] ;  /* 0x0000e200ff147b82 */ /* 0x000ea20000000a00 */
[----:B0-----:R-:W-:Y:S02]  /*0180*/  ULEA UR4, UR6, UR4, 0x18 ;  /* 0x0000000406047291 */ /* 0x001fe4000f8ec0ff */
[----:B------:R-:W-:-:S04]  /*0190*/  ULEA UR5, UR6, UR5, 0x18 ;  /* 0x0000000506057291 */ /* 0x000fc8000f8ec0ff */
[----:B------:R-:W-:Y:S02]  /*01a0*/  LEA R16, R2, UR4, 0x8 ;  /* 0x0000000402107c11 */ /* 0x000fe4000f8e40ff */
[----:B------:R-:W-:-:S03]  /*01b0*/  LEA R13, R3, UR5, 0x3 ;  /* 0x00000005030d7c11 */ /* 0x000fc6000f8e18ff */
[----:B------:R-:W-:Y:S01]  /*01c0*/  IMAD R14, R3, 0x8, R16 ;  /* 0x00000008030e7824 */ /* 0x000fe200078e0210 */
[----:B------:R-:W-:-:S07]  /*01d0*/  LEA R12, R2, R13, 0x8 ;  /* 0x0000000d020c7211 */ /* 0x000fce00078e40ff */
.L_x_1:
[----:B-1----:R-:W-:-:S04]  /*01e0*/  IMAD.WIDE R10, R6, 0x8, R18 ;  /* 0x00000008060a7825 */ /* 0x002fc800078e0212 */
[----:B--2---:R-:W-:Y:S02]  /*01f0*/  IMAD.WIDE R28, R7, 0x8, R20 ;  /* 0x00000008071c7825 */ /* 0x004fe400078e0214 */
[----:B------:R-:W2:Y:S04]  /*0200*/  LDG.E.64 R10, desc[UR8][R10.64] ;  /* 0x000000080a0a7981 */ /* 0x000ea8000c1e1b00 */
[----:B------:R-:W3:Y:S01]  /*0210*/  LDG.E.64 R28, desc[UR8][R28.64] ;  /* 0x000000081c1c7981 */ /* 0x000ee2000c1e1b00 */
[----:B------:R-:W-:Y:S01]  /*0220*/  IADD3 R15, PT, PT, R15, 0x20, RZ ;  /* 0x000000200f0f7810 */ /* 0x000fe20007ffe0ff */
[----:B------:R-:W-:Y:S01]  /*0230*/  VIADD R6, R6, 0x20 ;  /* 0x0000002006067836 */ /* 0x000fe20000000000 */
[----:B------:R-:W-:Y:S02]  /*0240*/  IADD3 R7, PT, PT, R7, UR7, RZ ;  /* 0x0000000707077c10 */ /* 0x000fe4000fffe0ff */
[----:B------:R-:W-:Y:S01]  /*0250*/  ISETP.GE.AND P0, PT, R15, R4, PT ;  /* 0x000000040f00720c */ /* 0x000fe20003f06270 */
[----:B--2---:R-:W-:Y:S04]  /*0260*/  STS.64 [R14], R10 ;  /* 0x0000000a0e007388 */ /* 0x004fe80000000a00 */
[----:B---3--:R-:W-:Y:S01]  /*0270*/  STS.64 [R12], R28 ;  /* 0x0000001c0c007388 */ /* 0x008fe20000000a00 */
[----:B------:R-:W-:Y:S06]  /*0280*/  BAR.SYNC.DEFER_BLOCKING 0x0 ;  /* 0x0000000000007b1d */ /* 0x000fec0000010000 */
[----:B------:R-:W-:Y:S04]  /*0290*/  LDS.64 R22, [R13] ;  /* 0x000000000d167984 */ /* 0x000fe80000000a00 */
[----:B------:R-:W0:Y:S04]  /*02a0*/  LDS.128 R8, [R16] ;  /* 0x0000000010087984 */ /* 0x000e280000000c00 */
[----:B------:R-:W1:Y:S01]  /*02b0*/  LDS.64 R26, [R13+0x100] ;  /* 0x000100000d1a7984 */ /* 0x000e620000000a00 */
[----:B0-----:R-:W-:-:S03]  /*02c0*/  DFMA R8, R8, R22, R24 ;  /* 0x000000160808722b */ /* 0x001fc60000000018 */
[----:B------:R-:W-:Y:S04]  /*02d0*/  LDS.64 R22, [R13+0x200] ;  /* 0x000200000d167984 */ /* 0x000fe80000000a00 */
[----:B------:R-:W-:Y:S01]  /*02e0*/  LDS.64 R24, [R13+0x300] ;  /* 0x000300000d187984 */ /* 0x000fe20000000a00 */
[----:B-1----:R-:W-:-:S03]  /*02f0*/  DFMA R26, R26, R10, R8 ;  /* 0x0000000a1a1a722b */ /* 0x002fc60000000008 */
[----:B------:R-:W0:Y:S05]  /*0300*/  LDS.128 R8, [R16+0x10] ;  /* 0x0000100010087984 */ /* 0x000e2a0000000c00 */
[----:B0-----:R-:W-:Y:S01]  /*0310*/  DFMA R8, R8, R22, R26 ;  /* 0x000000160808722b */ /* 0x001fe2000000001a */
[----:B------:R-:W-:Y:S04]  /*0320*/  LDS.64 R22, [R13+0x400] ;  /* 0x000400000d167984 */ /* 0x000fe80000000a00 */
[----:B------:R-:W-:Y:S03]  /*0330*/  LDS.64 R26, [R13+0x500] ;  /* 0x000500000d1a7984 */ /* 0x000fe60000000a00 */
[----:B------:R-:W-:-:S02]  /*0340*/  DFMA R24, R24, R10, R8 ;  /* 0x0000000a1818722b */ /* 0x000fc40000000008 */
[----:B------:R-:W0:Y:S06]  /*0350*/  LDS.128 R8, [R16+0x20] ;  /* 0x0000200010087984 */ /* 0x000e2c0000000c00 */
        /* <DEDUP_REMOVED lines=65> */
[----:B0-----:R-:W-:-:S08]  /*0770*/  DFMA R8, R8, R22, R26 ;  /* 0x000000160808722b */ /* 0x001fd0000000001a */
[----:B------:R-:W-:Y:S01]  /*0780*/  DFMA R24, R24, R10, R8 ;  /* 0x0000000a1818722b */ /* 0x000fe20000000008 */
[----:B------:R-:W-:Y:S06]  /*0790*/  BAR.SYNC.DEFER_BLOCKING 0x0 ;  /* 0x0000000000007b1d */ /* 0x000fec0000010000 */
[----:B------:R-:W-:Y:S05]  /*07a0*/  @!P0 BRA `(.L_x_1) ;  /* 0xfffffff8008c8947 */ /* 0x000fea000383ffff */
.L_x_0:
[----:B------:R-:W0:Y:S01]  /*07b0*/  LDC.64 R6, c[0x0][0x390] ;  /* 0x0000e400ff067b82 */ /* 0x000e220000000a00 */
[----:B-1-3--:R-:W-:-:S05]  /*07c0*/  LEA R3, R0, R3, 0x5 ;  /* 0x0000000300037211 */ /* 0x00afca00078e28ff */
[----:B----4-:R-:W-:-:S04]  /*07d0*/  IMAD R2, R2, UR11, R3 ;  /* 0x0000000b02027c24 */ /* 0x010fc8000f8e0203 */
[----:B------:R-:W-:-:S04]  /*07e0*/  IMAD R3, R5, UR7, R2 ;  /* 0x0000000705037c24 */ /* 0x000fc8000f8e0202 */
[----:B0-----:R-:W-:-:S05]  /*07f0*/  IMAD.WIDE R2, R3, 0x8, R6 ;  /* 0x0000000803027825 */ /* 0x001fca00078e0206 */
[----:B------:R-:W-:Y:S01]  /*0800*/  STG.E.64 desc[UR8][R2.64], R24 ;  /* 0x0000001802007986 */ /* 0x000fe2000c101b08 */
[----:B------:R-:W-:Y:S05]  /*0810*/  EXIT ;  /* 0x000000000000794d */ /* 0x000fea0003800000 */
.L_x_2:
[----:B------:R-:W-:-:S00]  /*0820*/  BRA `(.L_x_2) ;  /* 0xfffffffc00fc7947 */ /* 0x000fc0000383ffff */
[----:B------:R-:W-:-:S00]  /*0830*/  NOP ;  /* 0x0000000000007918 */ /* 0x000fc00000000000 */
        /* <DEDUP_REMOVED lines=12> */
.L_x_4:


//--------------------- .text._Z12adjustMatrixPdii --------------------------
	.section	.text._Z12adjustMatrixPdii,"ax",@progbits
	.align	128
        .global         _Z12adjustMatrixPdii
        .type           _Z12adjustMatrixPdii,@function
        .size           _Z12adjustMatrixPdii,(.L_x_5 - _Z12adjustMatrixPdii)
        .other          _Z12adjustMatrixPdii,@"STO_CUDA_ENTRY STV_DEFAULT"
_Z12adjustMatrixPdii:
.text._Z12adjustMatrixPdii:
[----:B------:R-:W-:Y:S01]  /*0000*/  LDC R1, c[0x0][0x37c] ;  /* 0x0000df00ff017b82 */ /* 0x000fe20000000800 */
[----:B------:R-:W0:Y:S07]  /*0010*/  S2R R3, SR_TID.Y ;  /* 0x0000000000037919 */ /* 0x000e2e0000002200 */
[----:B------:R-:W0:Y:S01]  /*0020*/  LDC R0, c[0x0][0x364] ;  /* 0x0000d900ff007b82 */ /* 0x000e220000000800 */
[----:B------:R-:W1:Y:S01]  /*0030*/  LDCU.64 UR8, c[0x0][0x388] ;  /* 0x00007100ff0877ac */ /* 0x000e620008000a00 */
[----:B------:R-:W2:Y:S06]  /*0040*/  S2R R5, SR_TID.X ;  /* 0x0000000000057919 */ /* 0x000eac0000002100 */
[----:B------:R-:W0:Y:S08]  /*0050*/  S2UR UR4, SR_CTAID.Y ;  /* 0x00000000000479c3 */ /* 0x000e300000002600 */
[----:B------:R-:W2:Y:S08]  /*0060*/  S2UR UR5, SR_CTAID.X ;  /* 0x00000000000579c3 */ /* 0x000eb00000002500 */
[----:B------:R-:W2:Y:S01]  /*0070*/  LDC R4, c[0x0][0x360] ;  /* 0x0000d800ff047b82 */ /* 0x000ea20000000800 */
[----:B------:R-:W3:Y:S01]  /*0080*/  LDCU UR6, c[0x0][0x370] ;  /* 0x00006e00ff0677ac */ /* 0x000ee20008000800 */
[----:B0-----:R-:W-:-:S05]  /*0090*/  IMAD R0, R0, UR4, R3 ;  /* 0x0000000400007c24 */ /* 0x001fca000f8e0203 */
[----:B-1----:R-:W-:Y:S01]  /*00a0*/  ISETP.LT.AND P1, PT, R0, UR8, PT ;  /* 0x0000000800007c0c */ /* 0x002fe2000bf21270 */
[C---:B--2---:R-:W-:Y:S01]  /*00b0*/  IMAD R5, R4.reuse, UR5, R5 ;  /* 0x0000000504057c24 */ /* 0x044fe2000f8e0205 */
[----:B------:R-:W0:Y:S01]  /*00c0*/  LDCU.64 UR4, c[0x0][0x358] ;  /* 0x00006b00ff0477ac */ /* 0x000e220008000a00 */
[----:B---3--:R-:W-:-:S03]  /*00d0*/  IMAD R4, R4, UR6, RZ ;  /* 0x0000000604047c24 */ /* 0x008fc6000f8e02ff */
[----:B------:R-:W-:-:S13]  /*00e0*/  ISETP.GE.AND P0, PT, R5, UR9, PT ;  /* 0x0000000905007c0c */ /* 0x000fda000bf06270 */
[----:B0-----:R-:W-:Y:S05]  /*00f0*/  @!P0 EXIT P1 ;  /* 0x000000000000894d */ /* 0x001fea0000800000 */
[----:B------:R-:W0:Y:S01]  /*0100*/  LDC.64 R2, c[0x0][0x380] ;  /* 0x0000e000ff027b82 */ /* 0x000e220000000a00 */
[----:B------:R-:W-:-:S04]  /*0110*/  IMAD R5, R0, R4, R5 ;  /* 0x0000000400057224 */ /* 0x000fc800078e0205 */
[----:B0-----:R-:W-:-:S05]  /*0120*/  IMAD.WIDE R2, R5, 0x8, R2 ;  /* 0x0000000805027825 */ /* 0x001fca00078e0202 */
[----:B------:R-:W-:Y:S01]  /*0130*/  STG.E.64 desc[UR4][R2.64], RZ ;  /* 0x000000ff02007986 */ /* 0x000fe2000c101b04 */
[----:B------:R-:W-:Y:S05]  /*0140*/  EXIT ;  /* 0x000000000000794d */ /* 0x000fea0003800000 */
.L_x_3:
        /* <DEDUP_REMOVED lines=11> */
.L_x_5:


//--------------------- .nv.shared._Z13productKernelPdS_S_ii --------------------------
	.section	.nv.shared._Z13productKernelPdS_S_ii,"aw",@nobits
	.sectionflags	@""
	.align	8
.nv.shared._Z13productKernelPdS_S_ii:
	.zero		17408


//--------------------- .nv.shared.reserved.0     --------------------------
	.section	.nv.shared.reserved.0,"aw",@nobits
	.weak		__nv_reservedSMEM_offset_0_alias
	.size		__nv_reservedSMEM_offset_0_alias, 0, 64
	.other		__nv_reservedSMEM_offset_0_alias,@"STO_CUDA_RESERVED_SHARED STV_DEFAULT"
__nv_reservedSMEM_offset_0_alias:
	.zero		0
	.zero		64


//--------------------- .nv.constant0._Z13productKernelPdS_S_ii --------------------------
	.section	.nv.constant0._Z13productKernelPdS_S_ii,"a",@progbits
	.sectionflags	@""
	.align	4
.nv.constant0._Z13productKernelPdS_S_ii:
	.zero		928


//--------------------- .nv.constant0._Z12adjustMatrixPdii --------------------------
	.section	.nv.constant0._Z12adjustMatrixPdii,"a",@progbits
	.sectionflags	@""
	.align	4
.nv.constant0._Z12adjustMatrixPdii:
	.zero		912


//--------------------- SYMBOLS --------------------------

	.type		.nv.reservedSmem.offset0,@object
	.size		.nv.reservedSmem.offset0,0x4
	.type		.nv.reservedSmem.cap,@object
	.size		.nv.reservedSmem.cap,0x4
